//
// Generated by NVIDIA NVVM Compiler
//
// Compiler Build ID: CL-36424714
// Cuda compilation tools, release 13.0, V13.0.88
// Based on NVVM 20.0.0
//

.version 9.0
.target sm_100
.address_size 64

	// .globl	_Z6kernelILj128EEvPiS0_i
// _ZZ6kernelILj128EEvPiS0_iE4smem has been demoted

.visible .entry _Z6kernelILj128EEvPiS0_i(
	.param .u64 .ptr .align 1 _Z6kernelILj128EEvPiS0_i_param_0,
	.param .u64 .ptr .align 1 _Z6kernelILj128EEvPiS0_i_param_1,
	.param .u32 _Z6kernelILj128EEvPiS0_i_param_2
)
{
	.reg .pred 	%p<23>;
	.reg .b32 	%r<36>;
	.reg .b64 	%rd<12>;
	// demoted variable
	.shared .align 4 .b8 _ZZ6kernelILj128EEvPiS0_iE4smem[512];
	ld.param.u64 	%rd2, [_Z6kernelILj128EEvPiS0_i_param_0];
	ld.param.u64 	%rd1, [_Z6kernelILj128EEvPiS0_i_param_1];
	cvta.to.global.u64 	%rd3, %rd2;
	mov.u32 	%r6, %tid.x;
	mov.u32 	%r2, %ntid.x;
	mov.u32 	%r3, %ctaid.x;
	mul.lo.s32 	%r7, %r2, %r3;
	cvt.u64.u32 	%rd4, %r7;
	cvt.u64.u32 	%rd5, %r6;
	add.s64 	%rd6, %rd4, %rd5;
	shl.b64 	%rd7, %rd6, 2;
	add.s64 	%rd8, %rd3, %rd7;
	ld.global.u32 	%r8, [%rd8];
	shl.b32 	%r9, %r6, 2;
	mov.u32 	%r10, _ZZ6kernelILj128EEvPiS0_iE4smem;
	add.s32 	%r4, %r10, %r9;
	st.shared.u32 	[%r4], %r8;
	bar.sync 	0;
	setp.lt.u32 	%p1, %r2, 1024;
	setp.gt.u32 	%p2, %r6, 511;
	or.pred  	%p3, %p1, %p2;
	@%p3 bra 	$L__BB0_2;
	ld.shared.u32 	%r11, [%r4+2048];
	ld.shared.u32 	%r12, [%r4];
	add.s32 	%r13, %r12, %r11;
	st.shared.u32 	[%r4], %r13;
$L__BB0_2:
	bar.sync 	0;
	setp.lt.u32 	%p4, %r2, 512;
	setp.gt.u32 	%p5, %r6, 255;
	or.pred  	%p6, %p4, %p5;
	@%p6 bra 	$L__BB0_4;
	ld.shared.u32 	%r14, [%r4+1024];
	ld.shared.u32 	%r15, [%r4];
	add.s32 	%r16, %r15, %r14;
	st.shared.u32 	[%r4], %r16;
$L__BB0_4:
	bar.sync 	0;
	setp.lt.u32 	%p7, %r2, 256;
	setp.gt.u32 	%p8, %r6, 127;
	or.pred  	%p9, %p7, %p8;
	@%p9 bra 	$L__BB0_6;
	ld.shared.u32 	%r17, [%r4+512];
	ld.shared.u32 	%r18, [%r4];
	add.s32 	%r19, %r18, %r17;
	st.shared.u32 	[%r4], %r19;
$L__BB0_6:
	bar.sync 	0;
	setp.lt.u32 	%p10, %r2, 128;
	setp.gt.u32 	%p11, %r6, 63;
	or.pred  	%p12, %p10, %p11;
	@%p12 bra 	$L__BB0_8;
	ld.shared.u32 	%r20, [%r4+256];
	ld.shared.u32 	%r21, [%r4];
	add.s32 	%r22, %r21, %r20;
	st.shared.u32 	[%r4], %r22;
$L__BB0_8:
	bar.sync 	0;
	setp.lt.u32 	%p13, %r2, 64;
	setp.gt.u32 	%p14, %r6, 31;
	or.pred  	%p15, %p13, %p14;
	@%p15 bra 	$L__BB0_10;
	ld.shared.u32 	%r23, [%r4+128];
	ld.shared.u32 	%r24, [%r4];
	add.s32 	%r25, %r24, %r23;
	st.shared.u32 	[%r4], %r25;
$L__BB0_10:
	setp.gt.u32 	%p16, %r6, 31;
	bar.sync 	0;
	@%p16 bra 	$L__BB0_13;
	ld.shared.u32 	%r26, [%r4];
	shfl.sync.down.b32	%r27|%p17, %r26, 16, 31, -1;
	add.s32 	%r28, %r27, %r26;
	shfl.sync.down.b32	%r29|%p18, %r28, 8, 31, -1;
	add.s32 	%r30, %r28, %r29;
	shfl.sync.down.b32	%r31|%p19, %r30, 4, 31, -1;
	add.s32 	%r32, %r30, %r31;
	shfl.sync.down.b32	%r33|%p20, %r32, 2, 31, -1;
	add.s32 	%r34, %r32, %r33;
	shfl.sync.down.b32	%r35|%p21, %r34, 1, 31, -1;
	add.s32 	%r5, %r34, %r35;
	setp.ne.s32 	%p22, %r6, 0;
	@%p22 bra 	$L__BB0_13;
	cvta.to.global.u64 	%rd9, %rd1;
	mul.wide.u32 	%rd10, %r3, 4;
	add.s64 	%rd11, %rd9, %rd10;
	st.global.u32 	[%rd11], %r5;
$L__BB0_13:
	ret;

}


// ===== COMPILED SASS (sm_100) =====

	.target	sm_100

	.elftype	@"ET_EXEC"


//--------------------- .note.nv.tkinfo           --------------------------
	.section	.note.nv.tkinfo,"",@"SHT_NOTE"
	.sectionflags	@"SHF_NOTE_NV_TKINFO"
	.tkinfo
        /*0018*/ 	.word	0x00000002
        /*0030*/ 	.string	""
        /*0030*/ 	.string	"ptxas"
        /*0030*/ 	.string	"Cuda compilation tools, release 13.0, V13.0.88"
        /*0030*/ 	.string	"Build cuda_13.0.r13.0/compiler.36424714_0"
        /*0030*/ 	.string	"-arch sm_100 -m 64 "



//--------------------- .note.nv.cuinfo           --------------------------
	.section	.note.nv.cuinfo,"",@"SHT_NOTE"
	.sectionflags	@"SHF_NOTE_NV_CUINFO"
        /*0018*/ 	.short	0x0002
        /*001a*/ 	.short	0x0064
        /*001c*/ 	.short	0x0082
	.zero		2


//--------------------- .nv.info                  --------------------------
	.section	.nv.info,"",@"SHT_CUDA_INFO"
	.align	4


	//----- nvinfo : EIATTR_REGCOUNT
	.align		4
        /*0000*/ 	.byte	0x04, 0x2f
        /*0002*/ 	.short	(.L_1 - .L_0)
	.align		4
.L_0:
        /*0004*/ 	.word	index@(_Z6kernelILj128EEvPiS0_i)
        /*0008*/ 	.word	0x0000000c


	//----- nvinfo : EIATTR_FRAME_SIZE
	.align		4
.L_1:
        /*000c*/ 	.byte	0x04, 0x11
        /*000e*/ 	.short	(.L_3 - .L_2)
	.align		4
.L_2:
        /*0010*/ 	.word	index@(_Z6kernelILj128EEvPiS0_i)
        /*0014*/ 	.word	0x00000000


	//----- nvinfo : EIATTR_MIN_STACK_SIZE
	.align		4
.L_3:
        /*0018*/ 	.byte	0x04, 0x12
        /*001a*/ 	.short	(.L_5 - .L_4)
	.align		4
.L_4:
        /*001c*/ 	.word	index@(_Z6kernelILj128EEvPiS0_i)
        /*0020*/ 	.word	0x00000000
.L_5:


//--------------------- .nv.compat                --------------------------
	.section	.nv.compat,"",@"SHT_CUDA_COMPAT_INFO"
	.align	4
        /*0000*/ 	.byte	0x02, 0x09, 0x00, 0x00, 0x02, 0x02, 0x01, 0x00, 0x02, 0x05, 0x05, 0x00, 0x03, 0x07, 0x01, 0x01
        /*0010*/ 	.byte	0x02, 0x03, 0x00, 0x00, 0x02, 0x06, 0x01, 0x00, 0x04, 0x0b, 0x08, 0x00, 0x09, 0x00, 0x00, 0x00
        /*0020*/ 	.byte	0x00, 0x00, 0x00, 0x00


//--------------------- .nv.info._Z6kernelILj128EEvPiS0_i --------------------------
	.section	.nv.info._Z6kernelILj128EEvPiS0_i,"",@"SHT_CUDA_INFO"
	.sectionflags	@""
	.align	4


	//----- nvinfo : EIATTR_CUDA_API_VERSION
	.align		4
        /*0000*/ 	.byte	0x04, 0x37
        /*0002*/ 	.short	(.L_7 - .L_6)
.L_6:
        /*0004*/ 	.word	0x00000082


	//----- nvinfo : EIATTR_KPARAM_INFO
	.align		4
.L_7:
        /*0008*/ 	.byte	0x04, 0x17
        /*000a*/ 	.short	(.L_9 - .L_8)
.L_8:
        /*000c*/ 	.word	0x00000000
        /*0010*/ 	.short	0x0002
        /*0012*/ 	.short	0x0010
        /*0014*/ 	.byte	0x00, 0xf0, 0x11, 0x00


	//----- nvinfo : EIATTR_KPARAM_INFO
	.align		4
.L_9:
        /*0018*/ 	.byte	0x04, 0x17
        /*001a*/ 	.short	(.L_11 - .L_10)
.L_10:
        /*001c*/ 	.word	0x00000000
        /*0020*/ 	.short	0x0001
        /*0022*/ 	.short	0x0008
        /*0024*/ 	.byte	0x00, 0xf5, 0x21, 0x00


	//----- nvinfo : EIATTR_KPARAM_INFO
	.align		4
.L_11:
        /*0028*/ 	.byte	0x04, 0x17
        /*002a*/ 	.short	(.L_13 - .L_12)
.L_12:
        /*002c*/ 	.word	0x00000000
        /*0030*/ 	.short	0x0000
        /*0032*/ 	.short	0x0000
        /*0034*/ 	.byte	0x00, 0xf5, 0x21, 0x00


	//----- nvinfo : EIATTR_SPARSE_MMA_MASK
	.align		4
.L_13:
        /*0038*/ 	.byte	0x03, 0x50
        /*003a*/ 	.short	0x0000


	//----- nvinfo : EIATTR_MAXREG_COUNT
	.align		4
        /*003c*/ 	.byte	0x03, 0x1b
        /*003e*/ 	.short	0x00ff


	//----- nvinfo : EIATTR_NUM_BARRIERS
	.align		4
        /*0040*/ 	.byte	0x02, 0x4c
        /*0042*/ 	.byte	0x01
	.zero		1


	//----- nvinfo : EIATTR_MERCURY_ISA_VERSION
	.align		4
        /*0044*/ 	.byte	0x03, 0x5f
        /*0046*/ 	.short	0x0101


	//----- nvinfo : EIATTR_COOP_GROUP_MASK_REGIDS
	.align		4
        /*0048*/ 	.byte	0x04, 0x29
        /*004a*/ 	.short	(.L_15 - .L_14)


	//   ....[0]....
.L_14:
        /*004c*/ 	.word	0xffffffff


	//   ....[1]....
        /*0050*/ 	.word	0xffffffff


	//   ....[2]....
        /*0054*/ 	.word	0xffffffff


	//   ....[3]....
        /*0058*/ 	.word	0xffffffff


	//   ....[4]....
        /*005c*/ 	.word	0xffffffff


	//----- nvinfo : EIATTR_COOP_GROUP_INSTR_OFFSETS
	.align		4
.L_15:
        /*0060*/ 	.byte	0x04, 0x28
        /*0062*/ 	.short	(.L_17 - .L_16)


	//   ....[0]....
.L_16:
        /*0064*/ 	.word	0x00000380


	//   ....[1]....
        /*0068*/ 	.word	0x000003a0


	//   ....[2]....
        /*006c*/ 	.word	0x000003c0


	//   ....[3]....
        /*0070*/ 	.word	0x000003e0


	//   ....[4]....
        /*0074*/ 	.word	0x00000400


	//----- nvinfo : EIATTR_VRC_CTA_INIT_COUNT
	.align		4
.L_17:
        /*0078*/ 	.byte	0x02, 0x4a
	.zero		1
	.zero		1


	//----- nvinfo : EIATTR_EXIT_INSTR_OFFSETS
	.align		4
        /*007c*/ 	.byte	0x04, 0x1c
        /*007e*/ 	.short	(.L_19 - .L_18)


	//   ....[0]....
.L_18:
        /*0080*/ 	.word	0x00000350


	//   ....[1]....
        /*0084*/ 	.word	0x00000410


	//   ....[2]....
        /*0088*/ 	.word	0x00000460


	//----- nvinfo : EIATTR_CBANK_PARAM_SIZE
	.align		4
.L_19:
        /*008c*/ 	.byte	0x03, 0x19
        /*008e*/ 	.short	0x0014


	//----- nvinfo : EIATTR_PARAM_CBANK
	.align		4
        /*0090*/ 	.byte	0x04, 0x0a
        /*0092*/ 	.short	(.L_21 - .L_20)
	.align		4
.L_20:
        /*0094*/ 	.word	index@(.nv.constant0._Z6kernelILj128EEvPiS0_i)
        /*0098*/ 	.short	0x0380
        /*009a*/ 	.short	0x0014


	//----- nvinfo : EIATTR_SW_WAR
	.align		4
.L_21:
        /*009c*/ 	.byte	0x04, 0x36
        /*009e*/ 	.short	(.L_23 - .L_22)
.L_22:
        /*00a0*/ 	.word	0x00000008
.L_23:


//--------------------- .nv.callgraph             --------------------------
	.section	.nv.callgraph,"",@"SHT_CUDA_CALLGRAPH"
	.align	4
	.sectionentsize	8
	.align		4
        /*0000*/ 	.word	0x00000000
	.align		4
        /*0004*/ 	.word	0xffffffff
	.align		4
        /*0008*/ 	.word	0x00000000
	.align		4
        /*000c*/ 	.word	0xfffffffe
	.align		4
        /*0010*/ 	.word	0x00000000
	.align		4
        /*0014*/ 	.word	0xfffffffd
	.align		4
        /*0018*/ 	.word	0x00000000
	.align		4
        /*001c*/ 	.word	0xfffffffc


//--------------------- .text._Z6kernelILj128EEvPiS0_i --------------------------
	.section	.text._Z6kernelILj128EEvPiS0_i,"ax",@progbits
	.align	128
        .global         _Z6kernelILj128EEvPiS0_i
        .type           _Z6kernelILj128EEvPiS0_i,@function
        .size           _Z6kernelILj128EEvPiS0_i,(.L_x_1 - _Z6kernelILj128EEvPiS0_i)
        .other          _Z6kernelILj128EEvPiS0_i,@"STO_CUDA_ENTRY STV_DEFAULT"
_Z6kernelILj128EEvPiS0_i:
.text._Z6kernelILj128EEvPiS0_i:
[----:B------:R-:W-:Y:S01]  /*0000*/  LDC R1, c[0x0][0x37c] ;  /* 0x0000df00ff017b82 */ /* 0x000fe20000000800 */
[----:B------:R-:W0:Y:S07]  /*0010*/  S2R R0, SR_CTAID.X ;  /* 0x0000000000007919 */ /* 0x000e2e0000002500 */
[----:B------:R-:W0:Y:S01]  /*0020*/  LDC R9, c[0x0][0x360] ;  /* 0x0000d800ff097b82 */ /* 0x000e220000000800 */
[----:B------:R-:W1:Y:S01]  /*0030*/  LDCU.64 UR4, c[0x0][0x380] ;  /* 0x00007000ff0477ac */ /* 0x000e620008000a00 */
[----:B------:R-:W2:Y:S01]  /*0040*/  S2R R2, SR_TID.X ;  /* 0x0000000000027919 */ /* 0x000ea20000002100 */
[----:B------:R-:W3:Y:S01]  /*0050*/  LDCU.64 UR6, c[0x0][0x358] ;  /* 0x00006b00ff0677ac */ /* 0x000ee20008000a00 */
[----:B0-----:R-:W-:-:S05]  /*0060*/  IMAD R3, R9, R0, RZ ;  /* 0x0000000009037224 */ /* 0x001fca00078e02ff */
[----:B--2---:R-:W-:-:S05]  /*0070*/  IADD3 R3, P0, PT, R3, R2, RZ ;  /* 0x0000000203037210 */ /* 0x004fca0007f1e0ff */
[----:B------:R-:W-:Y:S01]  /*0080*/  IMAD.X R6, RZ, RZ, RZ, P0 ;  /* 0x000000ffff067224 */ /* 0x000fe200000e06ff */
[----:B-1----:R-:W-:-:S04]  /*0090*/  LEA R4, P0, R3, UR4, 0x2 ;  /* 0x0000000403047c11 */ /* 0x002fc8000f8010ff */
[----:B------:R-:W-:-:S05]  /*00a0*/  LEA.HI.X R5, R3, UR5, R6, 0x2, P0 ;  /* 0x0000000503057c11 */ /* 0x000fca00080f1406 */
[----:B---3--:R-:W2:Y:S01]  /*00b0*/  LDG.E R4, desc[UR6][R4.64] ;  /* 0x0000000604047981 */ /* 0x008ea2000c1e1900 */
[----:B------:R-:W0:Y:S01]  /*00c0*/  S2UR UR5, SR_CgaCtaId ;  /* 0x00000000000579c3 */ /* 0x000e220000008800 */
[----:B------:R-:W-:Y:S01]  /*00d0*/  UMOV UR4, 0x400 ;  /* 0x0000040000047882 */ /* 0x000fe20000000000 */
[----:B------:R-:W-:-:S04]  /*00e0*/  ISETP.GT.U32.AND P0, PT, R2, 0x1ff, PT ;  /* 0x000001ff0200780c */ /* 0x000fc80003f04070 */
[----:B------:R-:W-:Y:S02]  /*00f0*/  ISETP.LT.U32.OR P1, PT, R9, 0x400, P0 ;  /* 0x000004000900780c */ /* 0x000fe40000721470 */
[----:B------:R-:W-:-:S04]  /*0100*/  ISETP.GT.U32.AND P0, PT, R2, 0xff, PT ;  /* 0x000000ff0200780c */ /* 0x000fc80003f04070 */
[----:B------:R-:W-:Y:S01]  /*0110*/  ISETP.LT.U32.OR P0, PT, R9, 0x200, P0 ;  /* 0x000002000900780c */ /* 0x000fe20000701470 */
[----:B0-----:R-:W-:-:S06]  /*0120*/  ULEA UR4, UR5, UR4, 0x18 ;  /* 0x0000000405047291 */ /* 0x001fcc000f8ec0ff */
[----:B------:R-:W-:-:S05]  /*0130*/  LEA R3, R2, UR4, 0x2 ;  /* 0x0000000402037c11 */ /* 0x000fca000f8e10ff */
[----:B--2---:R-:W-:Y:S01]  /*0140*/  STS [R3], R4 ;  /* 0x0000000403007388 */ /* 0x004fe20000000800 */
[----:B------:R-:W-:Y:S06]  /*0150*/  BAR.SYNC.DEFER_BLOCKING 0x0 ;  /* 0x0000000000007b1d */ /* 0x000fec0000010000 */
[----:B------:R-:W-:Y:S04]  /*0160*/  @!P1 LDS R6, [R3+0x800] ;  /* 0x0008000003069984 */ /* 0x000fe80000000800 */
[----:B------:R-:W0:Y:S02]  /*0170*/  @!P1 LDS R7, [R3] ;  /* 0x0000000003079984 */ /* 0x000e240000000800 */
[----:B0-----:R-:W-:-:S05]  /*0180*/  @!P1 IMAD.IADD R6, R6, 0x1, R7 ;  /* 0x0000000106069824 */ /* 0x001fca00078e0207 */
[----:B------:R-:W-:Y:S01]  /*0190*/  @!P1 STS [R3], R6 ;  /* 0x0000000603009388 */ /* 0x000fe20000000800 */
[----:B------:R-:W-:Y:S01]  /*01a0*/  BAR.SYNC.DEFER_BLOCKING 0x0 ;  /* 0x0000000000007b1d */ /* 0x000fe20000010000 */
[----:B------:R-:W-:-:S04]  /*01b0*/  ISETP.GT.U32.AND P1, PT, R2, 0x7f, PT ;  /* 0x0000007f0200780c */ /* 0x000fc80003f24070 */
[----:B------:R-:W-:Y:S01]  /*01c0*/  ISETP.LT.U32.OR P1, PT, R9, 0x100, P1 ;  /* 0x000001000900780c */ /* 0x000fe20000f21470 */
        /* <DEDUP_REMOVED lines=18> */
[----:B------:R-:W-:Y:S06]  /*02f0*/  BAR.SYNC.DEFER_BLOCKING 0x0 ;  /* 0x0000000000007b1d */ /* 0x000fec0000010000 */
[----:B------:R-:W-:Y:S04]  /*0300*/  @!P2 LDS R5, [R3+0x80] ;  /* 0x000080000305a984 */ /* 0x000fe80000000800 */
[----:B------:R-:W0:Y:S02]  /*0310*/  @!P2 LDS R8, [R3] ;  /* 0x000000000308a984 */ /* 0x000e240000000800 */
[----:B0-----:R-:W-:-:S05]  /*0320*/  @!P2 IMAD.IADD R8, R5, 0x1, R8 ;  /* 0x000000010508a824 */ /* 0x001fca00078e0208 */
[----:B------:R0:W-:Y:S01]  /*0330*/  @!P2 STS [R3], R8 ;  /* 0x000000080300a388 */ /* 0x0001e20000000800 */
[----:B------:R-:W-:Y:S06]  /*0340*/  BAR.SYNC.DEFER_BLOCKING 0x0 ;  /* 0x0000000000007b1d */ /* 0x000fec0000010000 */
[----:B------:R-:W-:Y:S05]  /*0350*/  @P1 EXIT ;  /* 0x000000000000194d */ /* 0x000fea0003800000 */
[----:B0-----:R-:W0:Y:S01]  /*0360*/  LDS R3, [R3] ;  /* 0x0000000003037984 */ /* 0x001e220000000800 */
[----:B------:R-:W-:-:S03]  /*0370*/  ISETP.NE.AND P0, PT, R2, RZ, PT ;  /* 0x000000ff0200720c */ /* 0x000fc60003f05270 */
[----:B0-----:R-:W0:Y:S02]  /*0380*/  SHFL.DOWN PT, R4, R3, 0x10, 0x1f ;  /* 0x0a001f0003047f89 */ /* 0x001e2400000e0000 */
[----:B0-----:R-:W-:-:S05]  /*0390*/  IMAD.IADD R4, R3, 0x1, R4 ;  /* 0x0000000103047824 */ /* 0x001fca00078e0204 */
[----:B------:R-:W0:Y:S02]  /*03a0*/  SHFL.DOWN PT, R5, R4, 0x8, 0x1f ;  /* 0x09001f0004057f89 */ /* 0x000e2400000e0000 */
[----:B0-----:R-:W-:-:S05]  /*03b0*/  IMAD.IADD R5, R4, 0x1, R5 ;  /* 0x0000000104057824 */ /* 0x001fca00078e0205 */
[----:B------:R-:W0:Y:S02]  /*03c0*/  SHFL.DOWN PT, R6, R5, 0x4, 0x1f ;  /* 0x08801f0005067f89 */ /* 0x000e2400000e0000 */
[----:B0-----:R-:W-:-:S05]  /*03d0*/  IMAD.IADD R6, R5, 0x1, R6 ;  /* 0x0000000105067824 */ /* 0x001fca00078e0206 */
[----:B------:R-:W0:Y:S02]  /*03e0*/  SHFL.DOWN PT, R7, R6, 0x2, 0x1f ;  /* 0x08401f0006077f89 */ /* 0x000e2400000e0000 */
[----:B0-----:R-:W-:-:S05]  /*03f0*/  IMAD.IADD R7, R6, 0x1, R7 ;  /* 0x0000000106077824 */ /* 0x001fca00078e0207 */
[----:B------:R0:W1:Y:S01]  /*0400*/  SHFL.DOWN PT, R8, R7, 0x1, 0x1f ;  /* 0x08201f0007087f89 */ /* 0x00006200000e0000 */
[----:B------:R-:W-:Y:S05]  /*0410*/  @P0 EXIT ;  /* 0x000000000000094d */ /* 0x000fea0003800000 */
[----:B------:R-:W2:Y:S01]  /*0420*/  LDC.64 R2, c[0x0][0x388] ;  /* 0x0000e200ff027b82 */ /* 0x000ea20000000a00 */
[----:B01----:R-:W-:Y:S02]  /*0430*/  IMAD.IADD R7, R7, 0x1, R8 ;  /* 0x0000000107077824 */ /* 0x003fe400078e0208 */
[----:B--2---:R-:W-:-:S05]  /*0440*/  IMAD.WIDE.U32 R2, R0, 0x4, R2 ;  /* 0x0000000400027825 */ /* 0x004fca00078e0002 */
[----:B------:R-:W-:Y:S01]  /*0450*/  STG.E desc[UR6][R2.64], R7 ;  /* 0x0000000702007986 */ /* 0x000fe2000c101906 */
[----:B------:R-:W-:Y:S05]  /*0460*/  EXIT ;  /* 0x000000000000794d */ /* 0x000fea0003800000 */
.L_x_0:
[----:B------:R-:W-:-:S00]  /*0470*/  BRA `(.L_x_0) ;  /* 0xfffffffc00fc7947 */ /* 0x000fc0000383ffff */
[----:B------:R-:W-:-:S00]  /*0480*/  NOP ;  /* 0x0000000000007918 */ /* 0x000fc00000000000 */
[----:B------:R-:W-:-:S00]  /*0490*/  NOP ;  /* 0x0000000000007918 */ /* 0x000fc00000000000 */
[----:B------:R-:W-:-:S00]  /*04a0*/  NOP ;  /* 0x0000000000007918 */ /* 0x000fc00000000000 */
[----:B------:R-:W-:-:S00]  /*04b0*/  NOP ;  /* 0x0000000000007918 */ /* 0x000fc00000000000 */
[----:B------:R-:W-:-:S00]  /*04c0*/  NOP ;  /* 0x0000000000007918 */ /* 0x000fc00000000000 */
[----:B------:R-:W-:-:S00]  /*04d0*/  NOP ;  /* 0x0000000000007918 */ /* 0x000fc00000000000 */
[----:B------:R-:W-:-:S00]  /*04e0*/  NOP ;  /* 0x0000000000007918 */ /* 0x000fc00000000000 */
[----:B------:R-:W-:-:S00]  /*04f0*/  NOP ;  /* 0x0000000000007918 */ /* 0x000fc00000000000 */
.L_x_1:


//--------------------- .nv.shared._Z6kernelILj128EEvPiS0_i --------------------------
	.section	.nv.shared._Z6kernelILj128EEvPiS0_i,"aw",@nobits
	.sectionflags	@""
	.align	4
.nv.shared._Z6kernelILj128EEvPiS0_i:
	.zero		1536


//--------------------- .nv.shared.reserved.0     --------------------------
	.section	.nv.shared.reserved.0,"aw",@nobits
	.weak		__nv_reservedSMEM_offset_0_alias
	.size		__nv_reservedSMEM_offset_0_alias, 0, 64
	.other		__nv_reservedSMEM_offset_0_alias,@"STO_CUDA_RESERVED_SHARED STV_DEFAULT"
__nv_reservedSMEM_offset_0_alias:
	.zero		0
	.zero		64


//--------------------- .nv.constant0._Z6kernelILj128EEvPiS0_i --------------------------
	.section	.nv.constant0._Z6kernelILj128EEvPiS0_i,"a",@progbits
	.sectionflags	@""
	.align	4
.nv.constant0._Z6kernelILj128EEvPiS0_i:
	.zero		916


//--------------------- SYMBOLS --------------------------

	.type		.nv.reservedSmem.offset0,@object
	.size		.nv.reservedSmem.offset0,0x4
	.type		.nv.reservedSmem.cap,@object
	.size		.nv.reservedSmem.cap,0x4
